	.headerflags	@"EF_CUDA_TEXMODE_UNIFIED EF_CUDA_64BIT_ADDRESS EF_CUDA_ACCELERATORS EF_CUDA_SM90 EF_CUDA_VIRTUAL_SM(EF_CUDA_SM90)"
	.elftype	@"ET_EXEC"


//--------------------- .nv.info                  --------------------------
	.section	.nv.info,"",@"SHT_CUDA_INFO"
	.align	4


	//----- nvinfo : EIATTR_REGCOUNT
	.align		4
        /*0000*/ 	.byte	0x04, 0x2f
        /*0002*/ 	.short	(.L_1 - .L_0)
	.align		4
.L_0:
        /*0004*/ 	.word	index@(triton_poi_fused_cat_9)
        /*0008*/ 	.word	0x00000020


	//----- nvinfo : EIATTR_MIN_STACK_SIZE
	.align		4
.L_1:
        /*000c*/ 	.byte	0x04, 0x12
        /*000e*/ 	.short	(.L_3 - .L_2)
	.align		4
.L_2:
        /*0010*/ 	.word	index@(triton_poi_fused_cat_9)
        /*0014*/ 	.word	0x00000000


	//----- nvinfo : EIATTR_FRAME_SIZE
	.align		4
.L_3:
        /*0018*/ 	.byte	0x04, 0x11
        /*001a*/ 	.short	(.L_5 - .L_4)
	.align		4
.L_4:
        /*001c*/ 	.word	index@(triton_poi_fused_cat_9)
        /*0020*/ 	.word	0x00000000


	//----- nvinfo : EIATTR_MIN_STACK_SIZE
	.align		4
.L_5:
        /*0024*/ 	.byte	0x04, 0x12
        /*0026*/ 	.short	(.L_7 - .L_6)
	.align		4
.L_6:
        /*0028*/ 	.word	index@(triton_poi_fused_cat_9)
        /*002c*/ 	.word	0x00000000
.L_7:


//--------------------- .nv.info.triton_poi_fused_cat_9 --------------------------
	.section	.nv.info.triton_poi_fused_cat_9,"",@"SHT_CUDA_INFO"
	.sectionflags	@""
	.align	4


	//----- nvinfo : EIATTR_CUDA_API_VERSION
	.align		4
        /*0000*/ 	.byte	0x04, 0x37
        /*0002*/ 	.short	(.L_9 - .L_8)
.L_8:
        /*0004*/ 	.word	0x0000007c


	//----- nvinfo : EIATTR_KPARAM_INFO
	.align		4
.L_9:
        /*0008*/ 	.byte	0x04, 0x17
        /*000a*/ 	.short	(.L_11 - .L_10)
.L_10:
        /*000c*/ 	.word	0x00000000
        /*0010*/ 	.short	0x0009
        /*0012*/ 	.short	0x0048
        /*0014*/ 	.byte	0x00, 0xf0, 0x11, 0x00


	//----- nvinfo : EIATTR_KPARAM_INFO
	.align		4
.L_11:
        /*0018*/ 	.byte	0x04, 0x17
        /*001a*/ 	.short	(.L_13 - .L_12)
.L_12:
        /*001c*/ 	.word	0x00000000
        /*0020*/ 	.short	0x0008
        /*0022*/ 	.short	0x0040
        /*0024*/ 	.byte	0x00, 0xf4, 0x21, 0x00


	//----- nvinfo : EIATTR_KPARAM_INFO
	.align		4
.L_13:
        /*0028*/ 	.byte	0x04, 0x17
        /*002a*/ 	.short	(.L_15 - .L_14)
.L_14:
        /*002c*/ 	.word	0x00000000
        /*0030*/ 	.short	0x0007
        /*0032*/ 	.short	0x0038
        /*0034*/ 	.byte	0x00, 0xf4, 0x21, 0x00


	//----- nvinfo : EIATTR_KPARAM_INFO
	.align		4
.L_15:
        /*0038*/ 	.byte	0x04, 0x17
        /*003a*/ 	.short	(.L_17 - .L_16)
.L_16:
        /*003c*/ 	.word	0x00000000
        /*0040*/ 	.short	0x0006
        /*0042*/ 	.short	0x0030
        /*0044*/ 	.byte	0x00, 0xf4, 0x21, 0x00


	//----- nvinfo : EIATTR_KPARAM_INFO
	.align		4
.L_17:
        /*0048*/ 	.byte	0x04, 0x17
        /*004a*/ 	.short	(.L_19 - .L_18)
.L_18:
        /*004c*/ 	.word	0x00000000
        /*0050*/ 	.short	0x0005
        /*0052*/ 	.short	0x0028
        /*0054*/ 	.byte	0x00, 0xf4, 0x21, 0x00


	//----- nvinfo : EIATTR_KPARAM_INFO
	.align		4
.L_19:
        /*0058*/ 	.byte	0x04, 0x17
        /*005a*/ 	.short	(.L_21 - .L_20)
.L_20:
        /*005c*/ 	.word	0x00000000
        /*0060*/ 	.short	0x0004
        /*0062*/ 	.short	0x0020
        /*0064*/ 	.byte	0x00, 0xf4, 0x21, 0x00


	//----- nvinfo : EIATTR_KPARAM_INFO
	.align		4
.L_21:
        /*0068*/ 	.byte	0x04, 0x17
        /*006a*/ 	.short	(.L_23 - .L_22)
.L_22:
        /*006c*/ 	.word	0x00000000
        /*0070*/ 	.short	0x0003
        /*0072*/ 	.short	0x0018
        /*0074*/ 	.byte	0x00, 0xf4, 0x21, 0x00


	//----- nvinfo : EIATTR_KPARAM_INFO
	.align		4
.L_23:
        /*0078*/ 	.byte	0x04, 0x17
        /*007a*/ 	.short	(.L_25 - .L_24)
.L_24:
        /*007c*/ 	.word	0x00000000
        /*0080*/ 	.short	0x0002
        /*0082*/ 	.short	0x0010
        /*0084*/ 	.byte	0x00, 0xf4, 0x21, 0x00


	//----- nvinfo : EIATTR_KPARAM_INFO
	.align		4
.L_25:
        /*0088*/ 	.byte	0x04, 0x17
        /*008a*/ 	.short	(.L_27 - .L_26)
.L_26:
        /*008c*/ 	.word	0x00000000
        /*0090*/ 	.short	0x0001
        /*0092*/ 	.short	0x0008
        /*0094*/ 	.byte	0x00, 0xf4, 0x21, 0x00


	//----- nvinfo : EIATTR_KPARAM_INFO
	.align		4
.L_27:
        /*0098*/ 	.byte	0x04, 0x17
        /*009a*/ 	.short	(.L_29 - .L_28)
.L_28:
        /*009c*/ 	.word	0x00000000
        /*00a0*/ 	.short	0x0000
        /*00a2*/ 	.short	0x0000
        /*00a4*/ 	.byte	0x00, 0xf4, 0x21, 0x00


	//----- nvinfo : EIATTR_SPARSE_MMA_MASK
	.align		4
.L_29:
        /*00a8*/ 	.byte	0x03, 0x50
        /*00aa*/ 	.short	0x0000


	//----- nvinfo : EIATTR_MAXREG_COUNT
	.align		4
        /*00ac*/ 	.byte	0x03, 0x1b
        /*00ae*/ 	.short	0x00ff


	//----- nvinfo : EIATTR_EXIT_INSTR_OFFSETS
	.align		4
        /*00b0*/ 	.byte	0x04, 0x1c
        /*00b2*/ 	.short	(.L_31 - .L_30)


	//   ....[0]....
.L_30:
        /*00b4*/ 	.word	0x000006c0


	//   ....[1]....
        /*00b8*/ 	.word	0x000006e0


	//----- nvinfo : EIATTR_REQNTID
	.align		4
.L_31:
        /*00bc*/ 	.byte	0x04, 0x10
        /*00be*/ 	.short	(.L_33 - .L_32)
.L_32:
        /*00c0*/ 	.word	0x00000080
        /*00c4*/ 	.word	0x00000001
        /*00c8*/ 	.word	0x00000001


	//----- nvinfo : EIATTR_CBANK_PARAM_SIZE
	.align		4
.L_33:
        /*00cc*/ 	.byte	0x03, 0x19
        /*00ce*/ 	.short	0x004c


	//----- nvinfo : EIATTR_PARAM_CBANK
	.align		4
        /*00d0*/ 	.byte	0x04, 0x0a
        /*00d2*/ 	.short	(.L_35 - .L_34)
	.align		4
.L_34:
        /*00d4*/ 	.word	index@(.nv.constant0.triton_poi_fused_cat_9)
        /*00d8*/ 	.short	0x0210
        /*00da*/ 	.short	0x004c


	//----- nvinfo : EIATTR_SW_WAR
	.align		4
.L_35:
        /*00dc*/ 	.byte	0x04, 0x36
        /*00de*/ 	.short	(.L_37 - .L_36)
.L_36:
        /*00e0*/ 	.word	0x00000008
.L_37:


//--------------------- .nv.callgraph             --------------------------
	.section	.nv.callgraph,"",@"SHT_CUDA_CALLGRAPH"
	.align	4
	.sectionentsize	8
	.align		4
        /*0000*/ 	.word	0x00000000
	.align		4
        /*0004*/ 	.word	0xffffffff
	.align		4
        /*0008*/ 	.word	0x00000000
	.align		4
        /*000c*/ 	.word	0xfffffffe
	.align		4
        /*0010*/ 	.word	0x00000000
	.align		4
        /*0014*/ 	.word	0xfffffffd
	.align		4
        /*0018*/ 	.word	0x00000000
	.align		4
        /*001c*/ 	.word	0xfffffffc


//--------------------- .text.triton_poi_fused_cat_9 --------------------------
	.section	.text.triton_poi_fused_cat_9,"ax",@progbits
	.align	128
        .global         triton_poi_fused_cat_9
        .type           triton_poi_fused_cat_9,@function
        .size           triton_poi_fused_cat_9,(.L_x_1 - triton_poi_fused_cat_9)
        .other          triton_poi_fused_cat_9,@"STO_CUDA_ENTRY STV_DEFAULT"
triton_poi_fused_cat_9:
.text.triton_poi_fused_cat_9:
[----:B------:R-:W0:Y:S01]  /*0000*/  LDC R1, c[0x0][0x28] ;  /* 0x00000a00ff017b82 */ /* 0x000e220000000800 */
[----:B------:R-:W1:Y:S01]  /*0010*/  S2R R0, SR_TID.X ;  /* 0x0000000000007919 */ /* 0x000e620000002100 */
[----:B------:R-:W-:Y:S01]  /*0020*/  CS2R R18, SRZ ;  /* 0x0000000000127805 */ /* 0x000fe2000001ff00 */
[----:B------:R-:W2:Y:S01]  /*0030*/  S2R R17, SR_CTAID.X ;  /* 0x0000000000117919 */ /* 0x000ea20000002500 */
[----:B------:R-:W-:Y:S01]  /*0040*/  IMAD.MOV.U32 R24, RZ, RZ, RZ ;  /* 0x000000ffff187224 */ /* 0x000fe200078e00ff */
[----:B------:R-:W-:Y:S01]  /*0050*/  ULDC.64 UR4, c[0x0][0x208] ;  /* 0x0000820000047ab9 */ /* 0x000fe20000000a00 */
[----:B------:R-:W-:Y:S02]  /*0060*/  IMAD.MOV.U32 R22, RZ, RZ, RZ ;  /* 0x000000ffff167224 */ /* 0x000fe400078e00ff */
[----:B------:R-:W3:Y:S08]  /*0070*/  LDC.64 R26, c[0x0][0x230] ;  /* 0x00008c00ff1a7b82 */ /* 0x000ef00000000a00 */
[----:B------:R-:W4:Y:S08]  /*0080*/  LDC.64 R12, c[0x0][0x238] ;  /* 0x00008e00ff0c7b82 */ /* 0x000f300000000a00 */
[----:B------:R-:W5:Y:S01]  /*0090*/  LDC.64 R14, c[0x0][0x248] ;  /* 0x00009200ff0e7b82 */ /* 0x000f620000000a00 */
[----:B-1----:R-:W-:Y:S01]  /*00a0*/  IMAD.SHL.U32 R0, R0, 0x2, RZ ;  /* 0x0000000200007824 */ /* 0x002fe200078e00ff */
[----:B--2---:R-:W-:-:S04]  /*00b0*/  SHF.R.S32.HI R2, RZ, 0x17, R17 ;  /* 0x00000017ff027819 */ /* 0x004fc80000011411 */
[----:B------:R-:W-:Y:S02]  /*00c0*/  LOP3.LUT R0, R0, 0xfe, RZ, 0xc0, !PT ;  /* 0x000000fe00007812 */ /* 0x000fe400078ec0ff */
[----:B------:R-:W-:-:S03]  /*00d0*/  SGXT R2, R2, 0x1 ;  /* 0x000000010202781a */ /* 0x000fc60000000200 */
[----:B------:R-:W-:-:S05]  /*00e0*/  IMAD R17, R17, 0x100, R0 ;  /* 0x0000010011117824 */ /* 0x000fca00078e0200 */
[----:B------:R-:W-:Y:S02]  /*00f0*/  LEA.HI R0, R2, R17, RZ, 0x2 ;  /* 0x0000001102007211 */ /* 0x000fe400078f10ff */
[----:B------:R-:W-:Y:S02]  /*0100*/  SHF.R.S32.HI R4, RZ, 0x1f, R17 ;  /* 0x0000001fff047819 */ /* 0x000fe40000011411 */
[--C-:B------:R-:W-:Y:S02]  /*0110*/  SHF.R.S32.HI R21, RZ, 0x2, R0.reuse ;  /* 0x00000002ff157819 */ /* 0x100fe40000011400 */
[----:B------:R-:W-:Y:S02]  /*0120*/  SHF.R.S32.HI R2, RZ, 0x1f, R0 ;  /* 0x0000001fff027819 */ /* 0x000fe40000011400 */
[----:B------:R-:W-:Y:S02]  /*0130*/  LOP3.LUT R6, R0, 0xfffffffc, RZ, 0xc0, !PT ;  /* 0xfffffffc00067812 */ /* 0x000fe400078ec0ff */
[----:B------:R-:W-:-:S02]  /*0140*/  LEA.HI R5, R2, R21, RZ, 0x7 ;  /* 0x0000001502057211 */ /* 0x000fc400078f38ff */
[----:B------:R-:W-:Y:S01]  /*0150*/  LEA.HI R0, R4, R17, RZ, 0x9 ;  /* 0x0000001104007211 */ /* 0x000fe200078f48ff */
[----:B------:R-:W1:Y:S01]  /*0160*/  LDC.64 R2, c[0x0][0x220] ;  /* 0x00008800ff027b82 */ /* 0x000e620000000a00 */
[----:B------:R-:W-:Y:S01]  /*0170*/  LOP3.LUT R8, R5, 0xffffff80, RZ, 0xc0, !PT ;  /* 0xffffff8005087812 */ /* 0x000fe200078ec0ff */
[----:B------:R-:W-:Y:S01]  /*0180*/  IMAD.IADD R6, R17, 0x1, -R6 ;  /* 0x0000000111067824 */ /* 0x000fe200078e0a06 */
[----:B------:R-:W-:-:S03]  /*0190*/  SHF.R.S32.HI R23, RZ, 0x9, R0 ;  /* 0x00000009ff177819 */ /* 0x000fc60000011400 */
[----:B------:R-:W-:Y:S02]  /*01a0*/  IMAD.IADD R21, R21, 0x1, -R8 ;  /* 0x0000000115157824 */ /* 0x000fe400078e0a08 */
[----:B------:R-:W2:Y:S01]  /*01b0*/  LDC.64 R4, c[0x0][0x228] ;  /* 0x00008a00ff047b82 */ /* 0x000ea20000000a00 */
[----:B------:R-:W-:Y:S02]  /*01c0*/  IMAD R6, R23, 0x80, R6 ;  /* 0x0000008017067824 */ /* 0x000fe400078e0206 */
[C---:B------:R-:W-:Y:S01]  /*01d0*/  LOP3.LUT R10, R21.reuse, 0xffffffe0, RZ, 0xc0, !PT ;  /* 0xffffffe0150a7812 */ /* 0x040fe200078ec0ff */
[----:B------:R-:W-:-:S03]  /*01e0*/  VIADD R7, R21, 0xffffffe0 ;  /* 0xffffffe015077836 */ /* 0x000fc60000000000 */
[----:B------:R-:W-:Y:S01]  /*01f0*/  ISETP.NE.AND P0, PT, R10, 0x20, PT ;  /* 0x000000200a00780c */ /* 0x000fe20003f05270 */
[----:B------:R-:W-:-:S03]  /*0200*/  IMAD R9, R7, 0x4, R6 ;  /* 0x0000000407097824 */ /* 0x000fc600078e0206 */
[----:B------:R-:W-:Y:S01]  /*0210*/  ISETP.LT.AND P6, PT, R17, 0x800, !P0 ;  /* 0x000008001100780c */ /* 0x000fe200047c1270 */
[----:B-1----:R-:W-:Y:S02]  /*0220*/  IMAD.WIDE R2, R9, 0x4, R2 ;  /* 0x0000000409027825 */ /* 0x002fe400078e0202 */
[----:B------:R-:W1:Y:S02]  /*0230*/  LDC.64 R8, c[0x0][0x240] ;  /* 0x00009000ff087b82 */ /* 0x000e640000000a00 */
[----:B--2---:R-:W-:-:S08]  /*0240*/  IMAD.WIDE R4, R7, 0x4, R4 ;  /* 0x0000000407047825 */ /* 0x004fd000078e0204 */
[----:B------:R2:W5:Y:S04]  /*0250*/  @P6 LDG.E.64 R18, desc[UR4][R2.64] ;  /* 0x0000000402126981 */ /* 0x000568000c1e1b00 */
[----:B------:R-:W5:Y:S04]  /*0260*/  @P6 LDG.E.EL R24, desc[UR4][R4.64] ;  /* 0x0000000404186981 */ /* 0x000f68000c2e1900 */
[----:B------:R1:W5:Y:S01]  /*0270*/  @P6 LDG.E.EL R22, desc[UR4][R4.64] ;  /* 0x0000000404166981 */ /* 0x000362000c2e1900 */
[----:B------:R-:W-:Y:S01]  /*0280*/  IMAD R6, R21, 0x4, R6 ;  /* 0x0000000415067824 */ /* 0x000fe200078e0206 */
[----:B------:R-:W-:-:S02]  /*0290*/  ISETP.NE.AND P1, PT, R10, 0x40, PT ;  /* 0x000000400a00780c */ /* 0x000fc40003f25270 */
[----:B------:R-:W-:Y:S01]  /*02a0*/  LOP3.LUT R0, R0, 0xfffffe00, RZ, 0xc0, !PT ;  /* 0xfffffe0000007812 */ /* 0x000fe200078ec0ff */
[C---:B------:R-:W-:Y:S01]  /*02b0*/  VIADD R7, R6.reuse, 0xfffffe80 ;  /* 0xfffffe8006077836 */ /* 0x040fe20000000000 */
[----:B------:R-:W-:Y:S01]  /*02c0*/  ISETP.LT.AND P2, PT, R17, 0x800, !P1 ;  /* 0x000008001100780c */ /* 0x000fe20004f41270 */
[----:B--2---:R-:W-:Y:S01]  /*02d0*/  VIADD R3, R6, 0xffffff00 ;  /* 0xffffff0006037836 */ /* 0x004fe20000000000 */
[----:B------:R-:W-:Y:S01]  /*02e0*/  ISETP.GT.AND P3, PT, R21, 0x5f, PT ;  /* 0x0000005f1500780c */ /* 0x000fe20003f64270 */
[----:B-1----:R-:W-:Y:S01]  /*02f0*/  IMAD.WIDE R8, R7, 0x4, R8 ;  /* 0x0000000407087825 */ /* 0x002fe200078e0208 */
[----:B0-----:R-:W0:Y:S03]  /*0300*/  LDC.64 R4, c[0x0][0x210] ;  /* 0x00008400ff047b82 */ /* 0x001e260000000a00 */
[----:B---3--:R-:W-:Y:S01]  /*0310*/  IMAD.WIDE R26, R3, 0x4, R26 ;  /* 0x00000004031a7825 */ /* 0x008fe200078e021a */
[----:B------:R-:W-:-:S03]  /*0320*/  CS2R R2, SRZ ;  /* 0x0000000000027805 */ /* 0x000fc6000001ff00 */
[C---:B------:R-:W-:Y:S01]  /*0330*/  IMAD.IADD R0, R17.reuse, 0x1, -R0 ;  /* 0x0000000111007824 */ /* 0x040fe200078e0a00 */
[----:B------:R-:W1:Y:S01]  /*0340*/  LDC.64 R6, c[0x0][0x218] ;  /* 0x00008600ff067b82 */ /* 0x000e620000000a00 */
[----:B------:R-:W-:Y:S01]  /*0350*/  ISETP.LT.AND P4, PT, R17, 0x800, P3 ;  /* 0x000008001100780c */ /* 0x000fe20001f81270 */
[----:B------:R-:W-:Y:S01]  /*0360*/  IMAD.MOV.U32 R16, RZ, RZ, RZ ;  /* 0x000000ffff107224 */ /* 0x000fe200078e00ff */
[----:B------:R-:W-:Y:S01]  /*0370*/  ISETP.GE.AND P5, PT, R21, 0x20, PT ;  /* 0x000000201500780c */ /* 0x000fe20003fa6270 */
[----:B------:R-:W-:Y:S01]  /*0380*/  IMAD R23, R23, 0x80, R0 ;  /* 0x0000008017177824 */ /* 0x000fe200078e0200 */
[----:B------:R2:W3:Y:S01]  /*0390*/  @P2 LDG.E.64 R2, desc[UR4][R26.64] ;  /* 0x000000041a022981 */ /* 0x0004e2000c1e1b00 */
[----:B------:R-:W-:Y:S01]  /*03a0*/  IMAD.MOV.U32 R0, RZ, RZ, RZ ;  /* 0x000000ffff007224 */ /* 0x000fe200078e00ff */
[----:B------:R-:W-:Y:S01]  /*03b0*/  CS2R R10, SRZ ;  /* 0x00000000000a7805 */ /* 0x000fe2000001ff00 */
[----:B----4-:R-:W-:-:S04]  /*03c0*/  IMAD.WIDE R12, R21, 0x4, R12 ;  /* 0x00000004150c7825 */ /* 0x010fc800078e020c */
[----:B-----5:R-:W-:Y:S01]  /*03d0*/  IMAD.WIDE R14, R21, 0x4, R14 ;  /* 0x00000004150e7825 */ /* 0x020fe200078e020e */
[----:B------:R-:W4:Y:S01]  /*03e0*/  @P2 LDG.E.EL R16, desc[UR4][R12.64+-0x100] ;  /* 0xffff00040c102981 */ /* 0x000f22000c2e1900 */
[----:B--2---:R-:W-:-:S03]  /*03f0*/  CS2R R26, SRZ ;  /* 0x00000000001a7805 */ /* 0x004fc6000001ff00 */
[----:B------:R-:W2:Y:S01]  /*0400*/  @P2 LDG.E.EL R0, desc[UR4][R12.64+-0x100] ;  /* 0xffff00040c002981 */ /* 0x000ea2000c2e1900 */
[----:B0-----:R-:W-:-:S03]  /*0410*/  IMAD.WIDE R4, R23, 0x4, R4 ;  /* 0x0000000417047825 */ /* 0x001fc600078e0204 */
[----:B------:R0:W5:Y:S01]  /*0420*/  @P4 LDG.E.64 R10, desc[UR4][R8.64] ;  /* 0x00000004080a4981 */ /* 0x000162000c1e1b00 */
[----:B-1----:R-:W-:-:S03]  /*0430*/  IMAD.WIDE R6, R21, 0x4, R6 ;  /* 0x0000000415067825 */ /* 0x002fc600078e0206 */
[----:B------:R-:W5:Y:S01]  /*0440*/  @P4 LDG.E.EL R26, desc[UR4][R14.64+-0x180] ;  /* 0xfffe80040e1a4981 */ /* 0x000f62000c2e1900 */
[----:B------:R-:W-:Y:S01]  /*0450*/  IMAD.MOV.U32 R21, RZ, RZ, RZ ;  /* 0x000000ffff157224 */ /* 0x000fe200078e00ff */
[----:B0-----:R-:W0:Y:S01]  /*0460*/  LDC.64 R8, c[0x0][0x250] ;  /* 0x00009400ff087b82 */ /* 0x001e220000000a00 */
[----:B------:R-:W-:Y:S01]  /*0470*/  SEL R20, R18, RZ, P6 ;  /* 0x000000ff12147207 */ /* 0x000fe20003000000 */
[----:B------:R-:W-:Y:S01]  /*0480*/  IMAD.MOV.U32 R18, RZ, RZ, RZ ;  /* 0x000000ffff127224 */ /* 0x000fe200078e00ff */
[----:B------:R-:W-:Y:S02]  /*0490*/  SEL R19, R19, RZ, P6 ;  /* 0x000000ff13137207 */ /* 0x000fe40003000000 */
[----:B------:R-:W-:-:S03]  /*04a0*/  SEL R25, R24, RZ, P6 ;  /* 0x000000ff18197207 */ /* 0x000fc60003000000 */
[----:B------:R-:W5:Y:S01]  /*04b0*/  @P4 LDG.E.EL R18, desc[UR4][R14.64+-0x180] ;  /* 0xfffe80040e124981 */ /* 0x000f62000c2e1900 */
[----:B------:R-:W-:Y:S02]  /*04c0*/  SEL R24, R22, RZ, P6 ;  /* 0x000000ff16187207 */ /* 0x000fe40003000000 */
[----:B------:R-:W-:Y:S02]  /*04d0*/  ISETP.LT.AND P6, PT, R17, 0x800, !P5 ;  /* 0x000008001100780c */ /* 0x000fe40006fc1270 */
[----:B------:R-:W-:-:S11]  /*04e0*/  CS2R R22, SRZ ;  /* 0x0000000000167805 */ /* 0x000fd6000001ff00 */
[----:B------:R1:W5:Y:S04]  /*04f0*/  @P6 LDG.E.64 R22, desc[UR4][R4.64] ;  /* 0x0000000404166981 */ /* 0x000368000c1e1b00 */
[----:B------:R-:W5:Y:S04]  /*0500*/  @P6 LDG.E.EL R21, desc[UR4][R6.64] ;  /* 0x0000000406156981 */ /* 0x000f68000c2e1900 */
[----:B------:R0:W5:Y:S01]  /*0510*/  @P6 LDG.E.EL R27, desc[UR4][R6.64] ;  /* 0x00000004061b6981 */ /* 0x000162000c2e1900 */
[----:B---3--:R-:W-:Y:S02]  /*0520*/  SEL R13, R3, RZ, P2 ;  /* 0x000000ff030d7207 */ /* 0x008fe40001000000 */
[----:B------:R-:W-:-:S02]  /*0530*/  SEL R2, R2, RZ, P2 ;  /* 0x000000ff02027207 */ /* 0x000fc40001000000 */
[----:B----4-:R-:W-:Y:S02]  /*0540*/  SEL R3, R16, RZ, P2 ;  /* 0x000000ff10037207 */ /* 0x010fe40001000000 */
[----:B--2---:R-:W-:Y:S02]  /*0550*/  SEL R0, R0, RZ, P2 ;  /* 0x000000ff00007207 */ /* 0x004fe40001000000 */
[----:B------:R-:W-:Y:S02]  /*0560*/  ISETP.GE.AND P2, PT, R17, 0x800, PT ;  /* 0x000008001100780c */ /* 0x000fe40003f46270 */
[----:B-----5:R-:W-:Y:S02]  /*0570*/  SEL R10, R10, RZ, P4 ;  /* 0x000000ff0a0a7207 */ /* 0x020fe40002000000 */
[----:B------:R-:W-:Y:S02]  /*0580*/  SEL R11, R11, RZ, P4 ;  /* 0x000000ff0b0b7207 */ /* 0x000fe40002000000 */
[----:B------:R-:W-:Y:S01]  /*0590*/  SEL R26, R26, RZ, P4 ;  /* 0x000000ff1a1a7207 */ /* 0x000fe20002000000 */
[----:B------:R-:W-:-:S04]  /*05a0*/  FADD R3, R2, R3 ;  /* 0x0000000302037221 */ /* 0x000fc80000000000 */
[----:B-1----:R-:W-:Y:S01]  /*05b0*/  FADD R4, R11, R26 ;  /* 0x0000001a0b047221 */ /* 0x002fe20000000000 */
[----:B------:R-:W-:Y:S01]  /*05c0*/  FADD R20, R20, R25 ;  /* 0x0000001914147221 */ /* 0x000fe20000000000 */
[----:B------:R-:W-:Y:S01]  /*05d0*/  FADD R19, R19, R24 ;  /* 0x0000001813137221 */ /* 0x000fe20000000000 */
[----:B------:R-:W-:Y:S02]  /*05e0*/  FADD R0, R13, R0 ;  /* 0x000000000d007221 */ /* 0x000fe40000000000 */
[----:B------:R-:W-:Y:S01]  /*05f0*/  @P1 FSEL R0, R4, RZ, P3 ;  /* 0x000000ff04001208 */ /* 0x000fe20001800000 */
[----:B0-----:R-:W-:Y:S01]  /*0600*/  IMAD.WIDE R8, R17, 0x4, R8 ;  /* 0x0000000411087825 */ /* 0x001fe200078e0208 */
[----:B------:R-:W-:-:S05]  /*0610*/  SEL R29, R18, RZ, P4 ;  /* 0x000000ff121d7207 */ /* 0x000fca0002000000 */
[----:B------:R-:W-:-:S05]  /*0620*/  FADD R2, R10, R29 ;  /* 0x0000001d0a027221 */ /* 0x000fca0000000000 */
[----:B------:R-:W-:Y:S02]  /*0630*/  @P1 FSEL R3, R2, RZ, P3 ;  /* 0x000000ff02031208 */ /* 0x000fe40001800000 */
[----:B------:R-:W-:Y:S02]  /*0640*/  SEL R22, R22, RZ, P6 ;  /* 0x000000ff16167207 */ /* 0x000fe40003000000 */
[----:B------:R-:W-:Y:S02]  /*0650*/  SEL R6, R23, RZ, P6 ;  /* 0x000000ff17067207 */ /* 0x000fe40003000000 */
[----:B------:R-:W-:Y:S02]  /*0660*/  SEL R21, R21, RZ, P6 ;  /* 0x000000ff15157207 */ /* 0x000fe40003000000 */
[----:B------:R-:W-:-:S03]  /*0670*/  SEL R27, R27, RZ, P6 ;  /* 0x000000ff1b1b7207 */ /* 0x000fc60003000000 */
[----:B------:R-:W-:Y:S01]  /*0680*/  FADD R26, R22, R21 ;  /* 0x00000015161a7221 */ /* 0x000fe20000000000 */
[----:B------:R-:W-:Y:S01]  /*0690*/  @P5 FSEL R26, R20, R3, !P0 ;  /* 0x00000003141a5208 */ /* 0x000fe20004000000 */
[----:B------:R-:W-:Y:S01]  /*06a0*/  FADD R27, R6, R27 ;  /* 0x0000001b061b7221 */ /* 0x000fe20000000000 */
[----:B------:R-:W-:Y:S01]  /*06b0*/  @P5 FSEL R27, R19, R0, !P0 ;  /* 0x00000000131b5208 */ /* 0x000fe20004000000 */
[----:B------:R-:W-:Y:S06]  /*06c0*/  @P2 EXIT ;  /* 0x000000000000294d */ /* 0x000fec0003800000 */
[----:B------:R-:W-:Y:S01]  /*06d0*/  STG.E.64 desc[UR4][R8.64], R26 ;  /* 0x0000001a08007986 */ /* 0x000fe2000c101b04 */
[----:B------:R-:W-:Y:S05]  /*06e0*/  EXIT ;  /* 0x000000000000794d */ /* 0x000fea0003800000 */
.L_x_0:
[----:B------:R-:W-:-:S00]  /*06f0*/  BRA `(.L_x_0) ;  /* 0xfffffffc00fc7947 */ /* 0x000fc0000383ffff */
[----:B------:R-:W-:-:S00]  /*0700*/  NOP ;  /* 0x0000000000007918 */ /* 0x000fc00000000000 */
[----:B------:R-:W-:-:S00]  /*0710*/  NOP ;  /* 0x0000000000007918 */ /* 0x000fc00000000000 */
[----:B------:R-:W-:-:S00]  /*0720*/  NOP ;  /* 0x0000000000007918 */ /* 0x000fc00000000000 */
[----:B------:R-:W-:-:S00]  /*0730*/  NOP ;  /* 0x0000000000007918 */ /* 0x000fc00000000000 */
[----:B------:R-:W-:-:S00]  /*0740*/  NOP ;  /* 0x0000000000007918 */ /* 0x000fc00000000000 */
[----:B------:R-:W-:-:S00]  /*0750*/  NOP ;  /* 0x0000000000007918 */ /* 0x000fc00000000000 */
[----:B------:R-:W-:-:S00]  /*0760*/  NOP ;  /* 0x0000000000007918 */ /* 0x000fc00000000000 */
[----:B------:R-:W-:-:S00]  /*0770*/  NOP ;  /* 0x0000000000007918 */ /* 0x000fc00000000000 */
.L_x_1:


//--------------------- .nv.constant0.triton_poi_fused_cat_9 --------------------------
	.section	.nv.constant0.triton_poi_fused_cat_9,"a",@progbits
	.sectionflags	@""
	.align	4
.nv.constant0.triton_poi_fused_cat_9:
	.zero		604
